//
// Generated by NVIDIA NVVM Compiler
//
// Compiler Build ID: CL-36424714
// Cuda compilation tools, release 13.0, V13.0.88
// Based on NVVM 20.0.0
//

.version 9.0
.target sm_100
.address_size 64

	// .globl	_Z14gpu_matrixmultPfS_S_iii

.visible .entry _Z14gpu_matrixmultPfS_S_iii(
	.param .u64 .ptr .align 1 _Z14gpu_matrixmultPfS_S_iii_param_0,
	.param .u64 .ptr .align 1 _Z14gpu_matrixmultPfS_S_iii_param_1,
	.param .u64 .ptr .align 1 _Z14gpu_matrixmultPfS_S_iii_param_2,
	.param .u32 _Z14gpu_matrixmultPfS_S_iii_param_3,
	.param .u32 _Z14gpu_matrixmultPfS_S_iii_param_4,
	.param .u32 _Z14gpu_matrixmultPfS_S_iii_param_5
)
{
	.reg .pred 	%p<9>;
	.reg .b32 	%r<44>;
	.reg .b32 	%f<24>;
	.reg .b64 	%rd<28>;

	ld.param.u64 	%rd11, [_Z14gpu_matrixmultPfS_S_iii_param_0];
	ld.param.u64 	%rd12, [_Z14gpu_matrixmultPfS_S_iii_param_1];
	ld.param.u64 	%rd10, [_Z14gpu_matrixmultPfS_S_iii_param_2];
	ld.param.u32 	%r23, [_Z14gpu_matrixmultPfS_S_iii_param_3];
	ld.param.u32 	%r21, [_Z14gpu_matrixmultPfS_S_iii_param_4];
	ld.param.u32 	%r22, [_Z14gpu_matrixmultPfS_S_iii_param_5];
	cvta.to.global.u64 	%rd1, %rd12;
	cvta.to.global.u64 	%rd2, %rd11;
	mov.u32 	%r25, %tid.y;
	mov.u32 	%r26, %ntid.y;
	mov.u32 	%r27, %ctaid.y;
	mad.lo.s32 	%r28, %r26, %r27, %r25;
	mov.u32 	%r29, %tid.x;
	mov.u32 	%r30, %ntid.x;
	mov.u32 	%r31, %ctaid.x;
	mad.lo.s32 	%r41, %r30, %r31, %r29;
	setp.ge.s32 	%p1, %r41, %r22;
	setp.ge.s32 	%p2, %r28, %r23;
	or.pred  	%p3, %p1, %p2;
	@%p3 bra 	$L__BB0_8;
	cvta.to.global.u64 	%rd13, %rd10;
	mad.lo.s32 	%r32, %r22, %r28, %r41;
	mul.wide.s32 	%rd14, %r32, 4;
	add.s64 	%rd3, %rd13, %rd14;
	mov.b32 	%r33, 0;
	st.global.u32 	[%rd3], %r33;
	mul.lo.s32 	%r3, %r21, %r28;
	add.s32 	%r4, %r3, %r21;
	setp.lt.s32 	%p4, %r21, 1;
	@%p4 bra 	$L__BB0_8;
	add.s32 	%r34, %r3, 1;
	max.s32 	%r5, %r4, %r34;
	sub.s32 	%r35, %r5, %r3;
	and.b32  	%r6, %r35, 3;
	setp.eq.s32 	%p5, %r6, 0;
	mov.f32 	%f22, 0f00000000;
	mov.u32 	%r40, %r3;
	@%p5 bra 	$L__BB0_5;
	mul.wide.u32 	%rd15, %r3, 4;
	add.s64 	%rd26, %rd2, %rd15;
	neg.s32 	%r37, %r6;
	mov.f32 	%f22, 0f00000000;
	mov.u32 	%r40, %r3;
$L__BB0_4:
	.pragma "nounroll";
	mul.wide.s32 	%rd16, %r41, 4;
	add.s64 	%rd17, %rd1, %rd16;
	ld.global.f32 	%f8, [%rd26];
	ld.global.f32 	%f9, [%rd17];
	fma.rn.f32 	%f22, %f8, %f9, %f22;
	st.global.f32 	[%rd3], %f22;
	add.s32 	%r40, %r40, 1;
	add.s32 	%r41, %r41, %r22;
	add.s64 	%rd26, %rd26, 4;
	add.s32 	%r37, %r37, 1;
	setp.ne.s32 	%p6, %r37, 0;
	@%p6 bra 	$L__BB0_4;
$L__BB0_5:
	sub.s32 	%r36, %r3, %r5;
	setp.gt.u32 	%p7, %r36, -4;
	@%p7 bra 	$L__BB0_8;
	mul.wide.u32 	%rd18, %r40, 4;
	add.s64 	%rd19, %rd18, %rd2;
	add.s64 	%rd27, %rd19, 8;
	shl.b32 	%r16, %r22, 2;
	mul.wide.s32 	%rd22, %r22, 4;
$L__BB0_7:
	ld.global.f32 	%f10, [%rd27+-8];
	mul.wide.s32 	%rd20, %r41, 4;
	add.s64 	%rd21, %rd1, %rd20;
	ld.global.f32 	%f11, [%rd21];
	fma.rn.f32 	%f12, %f10, %f11, %f22;
	st.global.f32 	[%rd3], %f12;
	ld.global.f32 	%f13, [%rd27+-4];
	add.s64 	%rd23, %rd21, %rd22;
	ld.global.f32 	%f14, [%rd23];
	fma.rn.f32 	%f15, %f13, %f14, %f12;
	st.global.f32 	[%rd3], %f15;
	ld.global.f32 	%f16, [%rd27];
	add.s64 	%rd24, %rd23, %rd22;
	ld.global.f32 	%f17, [%rd24];
	fma.rn.f32 	%f18, %f16, %f17, %f15;
	st.global.f32 	[%rd3], %f18;
	ld.global.f32 	%f19, [%rd27+4];
	add.s64 	%rd25, %rd24, %rd22;
	ld.global.f32 	%f20, [%rd25];
	fma.rn.f32 	%f22, %f19, %f20, %f18;
	st.global.f32 	[%rd3], %f22;
	add.s32 	%r40, %r40, 4;
	add.s64 	%rd27, %rd27, 16;
	add.s32 	%r41, %r41, %r16;
	setp.lt.s32 	%p8, %r40, %r4;
	@%p8 bra 	$L__BB0_7;
$L__BB0_8:
	ret;

}


// ===== COMPILED SASS (sm_100) =====

	.target	sm_100

	.elftype	@"ET_EXEC"


//--------------------- .note.nv.tkinfo           --------------------------
	.section	.note.nv.tkinfo,"",@"SHT_NOTE"
	.sectionflags	@"SHF_NOTE_NV_TKINFO"
	.tkinfo
        /*0018*/ 	.word	0x00000002
        /*0030*/ 	.string	""
        /*0030*/ 	.string	"ptxas"
        /*0030*/ 	.string	"Cuda compilation tools, release 13.0, V13.0.88"
        /*0030*/ 	.string	"Build cuda_13.0.r13.0/compiler.36424714_0"
        /*0030*/ 	.string	"-arch sm_100 -m 64 "



//--------------------- .note.nv.cuinfo           --------------------------
	.section	.note.nv.cuinfo,"",@"SHT_NOTE"
	.sectionflags	@"SHF_NOTE_NV_CUINFO"
        /*0018*/ 	.short	0x0002
        /*001a*/ 	.short	0x0064
        /*001c*/ 	.short	0x0082
	.zero		2


//--------------------- .nv.info                  --------------------------
	.section	.nv.info,"",@"SHT_CUDA_INFO"
	.align	4


	//----- nvinfo : EIATTR_REGCOUNT
	.align		4
        /*0000*/ 	.byte	0x04, 0x2f
        /*0002*/ 	.short	(.L_1 - .L_0)
	.align		4
.L_0:
        /*0004*/ 	.word	index@(_Z14gpu_matrixmultPfS_S_iii)
        /*0008*/ 	.word	0x00000018


	//----- nvinfo : EIATTR_FRAME_SIZE
	.align		4
.L_1:
        /*000c*/ 	.byte	0x04, 0x11
        /*000e*/ 	.short	(.L_3 - .L_2)
	.align		4
.L_2:
        /*0010*/ 	.word	index@(_Z14gpu_matrixmultPfS_S_iii)
        /*0014*/ 	.word	0x00000000


	//----- nvinfo : EIATTR_MIN_STACK_SIZE
	.align		4
.L_3:
        /*0018*/ 	.byte	0x04, 0x12
        /*001a*/ 	.short	(.L_5 - .L_4)
	.align		4
.L_4:
        /*001c*/ 	.word	index@(_Z14gpu_matrixmultPfS_S_iii)
        /*0020*/ 	.word	0x00000000
.L_5:


//--------------------- .nv.compat                --------------------------
	.section	.nv.compat,"",@"SHT_CUDA_COMPAT_INFO"
	.align	4
        /*0000*/ 	.byte	0x02, 0x09, 0x00, 0x00, 0x02, 0x02, 0x01, 0x00, 0x02, 0x05, 0x05, 0x00, 0x03, 0x07, 0x01, 0x01
        /*0010*/ 	.byte	0x02, 0x03, 0x00, 0x00, 0x02, 0x06, 0x01, 0x00, 0x04, 0x0b, 0x08, 0x00, 0x09, 0x00, 0x00, 0x00
        /*0020*/ 	.byte	0x00, 0x00, 0x00, 0x00


//--------------------- .nv.info._Z14gpu_matrixmultPfS_S_iii --------------------------
	.section	.nv.info._Z14gpu_matrixmultPfS_S_iii,"",@"SHT_CUDA_INFO"
	.sectionflags	@""
	.align	4


	//----- nvinfo : EIATTR_CUDA_API_VERSION
	.align		4
        /*0000*/ 	.byte	0x04, 0x37
        /*0002*/ 	.short	(.L_7 - .L_6)
.L_6:
        /*0004*/ 	.word	0x00000082


	//----- nvinfo : EIATTR_KPARAM_INFO
	.align		4
.L_7:
        /*0008*/ 	.byte	0x04, 0x17
        /*000a*/ 	.short	(.L_9 - .L_8)
.L_8:
        /*000c*/ 	.word	0x00000000
        /*0010*/ 	.short	0x0005
        /*0012*/ 	.short	0x0020
        /*0014*/ 	.byte	0x00, 0xf0, 0x11, 0x00


	//----- nvinfo : EIATTR_KPARAM_INFO
	.align		4
.L_9:
        /*0018*/ 	.byte	0x04, 0x17
        /*001a*/ 	.short	(.L_11 - .L_10)
.L_10:
        /*001c*/ 	.word	0x00000000
        /*0020*/ 	.short	0x0004
        /*0022*/ 	.short	0x001c
        /*0024*/ 	.byte	0x00, 0xf0, 0x11, 0x00


	//----- nvinfo : EIATTR_KPARAM_INFO
	.align		4
.L_11:
        /*0028*/ 	.byte	0x04, 0x17
        /*002a*/ 	.short	(.L_13 - .L_12)
.L_12:
        /*002c*/ 	.word	0x00000000
        /*0030*/ 	.short	0x0003
        /*0032*/ 	.short	0x0018
        /*0034*/ 	.byte	0x00, 0xf0, 0x11, 0x00


	//----- nvinfo : EIATTR_KPARAM_INFO
	.align		4
.L_13:
        /*0038*/ 	.byte	0x04, 0x17
        /*003a*/ 	.short	(.L_15 - .L_14)
.L_14:
        /*003c*/ 	.word	0x00000000
        /*0040*/ 	.short	0x0002
        /*0042*/ 	.short	0x0010
        /*0044*/ 	.byte	0x00, 0xf5, 0x21, 0x00


	//----- nvinfo : EIATTR_KPARAM_INFO
	.align		4
.L_15:
        /*0048*/ 	.byte	0x04, 0x17
        /*004a*/ 	.short	(.L_17 - .L_16)
.L_16:
        /*004c*/ 	.word	0x00000000
        /*0050*/ 	.short	0x0001
        /*0052*/ 	.short	0x0008
        /*0054*/ 	.byte	0x00, 0xf5, 0x21, 0x00


	//----- nvinfo : EIATTR_KPARAM_INFO
	.align		4
.L_17:
        /*0058*/ 	.byte	0x04, 0x17
        /*005a*/ 	.short	(.L_19 - .L_18)
.L_18:
        /*005c*/ 	.word	0x00000000
        /*0060*/ 	.short	0x0000
        /*0062*/ 	.short	0x0000
        /*0064*/ 	.byte	0x00, 0xf5, 0x21, 0x00


	//----- nvinfo : EIATTR_SPARSE_MMA_MASK
	.align		4
.L_19:
        /*0068*/ 	.byte	0x03, 0x50
        /*006a*/ 	.short	0x0000


	//----- nvinfo : EIATTR_MAXREG_COUNT
	.align		4
        /*006c*/ 	.byte	0x03, 0x1b
        /*006e*/ 	.short	0x00ff


	//----- nvinfo : EIATTR_MERCURY_ISA_VERSION
	.align		4
        /*0070*/ 	.byte	0x03, 0x5f
        /*0072*/ 	.short	0x0101


	//----- nvinfo : EIATTR_VRC_CTA_INIT_COUNT
	.align		4
        /*0074*/ 	.byte	0x02, 0x4a
	.zero		1
	.zero		1


	//----- nvinfo : EIATTR_EXIT_INSTR_OFFSETS
	.align		4
        /*0078*/ 	.byte	0x04, 0x1c
        /*007a*/ 	.short	(.L_21 - .L_20)


	//   ....[0]....
.L_20:
        /*007c*/ 	.word	0x000000d0


	//   ....[1]....
        /*0080*/ 	.word	0x00000150


	//   ....[2]....
        /*0084*/ 	.word	0x00000360


	//   ....[3]....
        /*0088*/ 	.word	0x00000580


	//----- nvinfo : EIATTR_CRS_STACK_SIZE
	.align		4
.L_21:
        /*008c*/ 	.byte	0x04, 0x1e
        /*008e*/ 	.short	(.L_23 - .L_22)
.L_22:
        /*0090*/ 	.word	0x00000000


	//----- nvinfo : EIATTR_CBANK_PARAM_SIZE
	.align		4
.L_23:
        /*0094*/ 	.byte	0x03, 0x19
        /*0096*/ 	.short	0x0024


	//----- nvinfo : EIATTR_PARAM_CBANK
	.align		4
        /*0098*/ 	.byte	0x04, 0x0a
        /*009a*/ 	.short	(.L_25 - .L_24)
	.align		4
.L_24:
        /*009c*/ 	.word	index@(.nv.constant0._Z14gpu_matrixmultPfS_S_iii)
        /*00a0*/ 	.short	0x0380
        /*00a2*/ 	.short	0x0024


	//----- nvinfo : EIATTR_SW_WAR
	.align		4
.L_25:
        /*00a4*/ 	.byte	0x04, 0x36
        /*00a6*/ 	.short	(.L_27 - .L_26)
.L_26:
        /*00a8*/ 	.word	0x00000008
.L_27:


//--------------------- .nv.callgraph             --------------------------
	.section	.nv.callgraph,"",@"SHT_CUDA_CALLGRAPH"
	.align	4
	.sectionentsize	8
	.align		4
        /*0000*/ 	.word	0x00000000
	.align		4
        /*0004*/ 	.word	0xffffffff
	.align		4
        /*0008*/ 	.word	0x00000000
	.align		4
        /*000c*/ 	.word	0xfffffffe
	.align		4
        /*0010*/ 	.word	0x00000000
	.align		4
        /*0014*/ 	.word	0xfffffffd
	.align		4
        /*0018*/ 	.word	0x00000000
	.align		4
        /*001c*/ 	.word	0xfffffffc


//--------------------- .text._Z14gpu_matrixmultPfS_S_iii --------------------------
	.section	.text._Z14gpu_matrixmultPfS_S_iii,"ax",@progbits
	.align	128
        .global         _Z14gpu_matrixmultPfS_S_iii
        .type           _Z14gpu_matrixmultPfS_S_iii,@function
        .size           _Z14gpu_matrixmultPfS_S_iii,(.L_x_5 - _Z14gpu_matrixmultPfS_S_iii)
        .other          _Z14gpu_matrixmultPfS_S_iii,@"STO_CUDA_ENTRY STV_DEFAULT"
_Z14gpu_matrixmultPfS_S_iii:
.text._Z14gpu_matrixmultPfS_S_iii:
[----:B------:R-:W-:Y:S01]  /*0000*/  LDC R1, c[0x0][0x37c] ;  /* 0x0000df00ff017b82 */ /* 0x000fe20000000800 */
[----:B------:R-:W0:Y:S01]  /*0010*/  S2R R4, SR_TID.Y ;  /* 0x0000000000047919 */ /* 0x000e220000002200 */
[----:B------:R-:W0:Y:S06]  /*0020*/  LDCU UR4, c[0x0][0x364] ;  /* 0x00006c80ff0477ac */ /* 0x000e2c0008000800 */
[----:B------:R-:W1:Y:S01]  /*0030*/  LDC R0, c[0x0][0x3a0] ;  /* 0x0000e800ff007b82 */ /* 0x000e620000000800 */
[----:B------:R-:W0:Y:S01]  /*0040*/  S2R R3, SR_CTAID.Y ;  /* 0x0000000000037919 */ /* 0x000e220000002600 */
[----:B------:R-:W2:Y:S01]  /*0050*/  LDCU UR5, c[0x0][0x360] ;  /* 0x00006c00ff0577ac */ /* 0x000ea20008000800 */
[----:B------:R-:W2:Y:S01]  /*0060*/  S2R R5, SR_TID.X ;  /* 0x0000000000057919 */ /* 0x000ea20000002100 */
[----:B------:R-:W3:Y:S01]  /*0070*/  LDCU UR6, c[0x0][0x398] ;  /* 0x00007300ff0677ac */ /* 0x000ee20008000800 */
[----:B------:R-:W2:Y:S01]  /*0080*/  S2R R2, SR_CTAID.X ;  /* 0x0000000000027919 */ /* 0x000ea20000002500 */
[----:B0-----:R-:W-:-:S05]  /*0090*/  IMAD R4, R3, UR4, R4 ;  /* 0x0000000403047c24 */ /* 0x001fca000f8e0204 */
[----:B---3--:R-:W-:Y:S01]  /*00a0*/  ISETP.GE.AND P0, PT, R4, UR6, PT ;  /* 0x0000000604007c0c */ /* 0x008fe2000bf06270 */
[----:B--2---:R-:W-:-:S05]  /*00b0*/  IMAD R5, R2, UR5, R5 ;  /* 0x0000000502057c24 */ /* 0x004fca000f8e0205 */
[----:B-1----:R-:W-:-:S13]  /*00c0*/  ISETP.GE.OR P0, PT, R5, R0, P0 ;  /* 0x000000000500720c */ /* 0x002fda0000706670 */
[----:B------:R-:W-:Y:S05]  /*00d0*/  @P0 EXIT ;  /* 0x000000000000094d */ /* 0x000fea0003800000 */
[----:B------:R-:W0:Y:S01]  /*00e0*/  LDC R6, c[0x0][0x39c] ;  /* 0x0000e700ff067b82 */ /* 0x000e220000000800 */
[----:B------:R-:W1:Y:S01]  /*00f0*/  LDCU.64 UR4, c[0x0][0x358] ;  /* 0x00006b00ff0477ac */ /* 0x000e620008000a00 */
[----:B------:R-:W-:-:S06]  /*0100*/  IMAD R7, R4, R0, R5 ;  /* 0x0000000004077224 */ /* 0x000fcc00078e0205 */
[----:B------:R-:W2:Y:S01]  /*0110*/  LDC.64 R2, c[0x0][0x390] ;  /* 0x0000e400ff027b82 */ /* 0x000ea20000000a00 */
[----:B0-----:R-:W-:Y:S01]  /*0120*/  ISETP.GE.AND P0, PT, R6, 0x1, PT ;  /* 0x000000010600780c */ /* 0x001fe20003f06270 */
[----:B--2---:R-:W-:-:S05]  /*0130*/  IMAD.WIDE R2, R7, 0x4, R2 ;  /* 0x0000000407027825 */ /* 0x004fca00078e0202 */
[----:B-1----:R0:W-:Y:S07]  /*0140*/  STG.E desc[UR4][R2.64], RZ ;  /* 0x000000ff02007986 */ /* 0x0021ee000c101904 */
[----:B------:R-:W-:Y:S05]  /*0150*/  @!P0 EXIT ;  /* 0x000000000000894d */ /* 0x000fea0003800000 */
[----:B------:R-:W-:Y:S01]  /*0160*/  IMAD R13, R4, R6, RZ ;  /* 0x00000006040d7224 */ /* 0x000fe200078e02ff */
[----:B------:R-:W-:Y:S01]  /*0170*/  BSSY.RECONVERGENT B0, `(.L_x_0) ;  /* 0x000001e000007945 */ /* 0x000fe20003800200 */
[----:B------:R-:W-:-:S03]  /*0180*/  IMAD.MOV.U32 R11, RZ, RZ, RZ ;  /* 0x000000ffff0b7224 */ /* 0x000fc600078e00ff */
[----:B------:R-:W-:-:S04]  /*0190*/  IADD3 R4, PT, PT, R13, R6, RZ ;  /* 0x000000060d047210 */ /* 0x000fc80007ffe0ff */
[----:B------:R-:W-:-:S05]  /*01a0*/  VIADDMNMX R6, R13, 0x1, R4, !PT ;  /* 0x000000010d067846 */ /* 0x000fca0007800104 */
[----:B------:R-:W-:Y:S01]  /*01b0*/  IMAD.IADD R7, R6, 0x1, -R13 ;  /* 0x0000000106077824 */ /* 0x000fe200078e0a0d */
[----:B------:R-:W-:-:S04]  /*01c0*/  IADD3 R6, PT, PT, R13, -R6, RZ ;  /* 0x800000060d067210 */ /* 0x000fc80007ffe0ff */
[----:B------:R-:W-:Y:S02]  /*01d0*/  LOP3.LUT P1, R10, R7, 0x3, RZ, 0xc0, !PT ;  /* 0x00000003070a7812 */ /* 0x000fe4000782c0ff */
[----:B------:R-:W-:Y:S02]  /*01e0*/  ISETP.GT.U32.AND P0, PT, R6, -0x4, PT ;  /* 0xfffffffc0600780c */ /* 0x000fe40003f04070 */
[----:B------:R-:W-:-:S09]  /*01f0*/  MOV R7, R13 ;  /* 0x0000000d00077202 */ /* 0x000fd20000000f00 */
[----:B------:R-:W-:Y:S05]  /*0200*/  @!P1 BRA `(.L_x_1) ;  /* 0x0000000000509947 */ /* 0x000fea0003800000 */
[----:B------:R-:W1:Y:S01]  /*0210*/  LDC.64 R6, c[0x0][0x380] ;  /* 0x0000e000ff067b82 */ /* 0x000e620000000a00 */
[----:B------:R-:W-:Y:S01]  /*0220*/  HFMA2 R11, -RZ, RZ, 0, 0 ;  /* 0x00000000ff0b7431 */ /* 0x000fe200000001ff */
[----:B------:R-:W-:-:S06]  /*0230*/  IADD3 R10, PT, PT, -R10, RZ, RZ ;  /* 0x000000ff0a0a7210 */ /* 0x000fcc0007ffe1ff */
[----:B------:R-:W2:Y:S01]  /*0240*/  LDC.64 R8, c[0x0][0x388] ;  /* 0x0000e200ff087b82 */ /* 0x000ea20000000a00 */
[----:B-1----:R-:W-:-:S04]  /*0250*/  IMAD.WIDE.U32 R6, R13, 0x4, R6 ;  /* 0x000000040d067825 */ /* 0x002fc800078e0006 */
[----:B------:R-:W-:Y:S01]  /*0260*/  IMAD.MOV.U32 R14, RZ, RZ, R6 ;  /* 0x000000ffff0e7224 */ /* 0x000fe200078e0006 */
[----:B------:R-:W-:Y:S01]  /*0270*/  MOV R15, R7 ;  /* 0x00000007000f7202 */ /* 0x000fe20000000f00 */
[----:B------:R-:W-:-:S07]  /*0280*/  IMAD.MOV.U32 R7, RZ, RZ, R13 ;  /* 0x000000ffff077224 */ /* 0x000fce00078e000d */
.L_x_2:
[----:B--2---:R-:W-:Y:S01]  /*0290*/  IMAD.WIDE R12, R5, 0x4, R8 ;  /* 0x00000004050c7825 */ /* 0x004fe200078e0208 */
[----:B-1----:R1:W2:Y:S05]  /*02a0*/  LDG.E R6, desc[UR4][R14.64] ;  /* 0x000000040e067981 */ /* 0x0022aa000c1e1900 */
[----:B------:R-:W2:Y:S01]  /*02b0*/  LDG.E R12, desc[UR4][R12.64] ;  /* 0x000000040c0c7981 */ /* 0x000ea2000c1e1900 */
[----:B------:R-:W-:-:S04]  /*02c0*/  IADD3 R10, PT, PT, R10, 0x1, RZ ;  /* 0x000000010a0a7810 */ /* 0x000fc80007ffe0ff */
[----:B------:R-:W-:Y:S02]  /*02d0*/  ISETP.NE.AND P1, PT, R10, RZ, PT ;  /* 0x000000ff0a00720c */ /* 0x000fe40003f25270 */
[----:B-1----:R-:W-:Y:S01]  /*02e0*/  IADD3 R14, P2, PT, R14, 0x4, RZ ;  /* 0x000000040e0e7810 */ /* 0x002fe20007f5e0ff */
[----:B------:R-:W-:Y:S01]  /*02f0*/  VIADD R7, R7, 0x1 ;  /* 0x0000000107077836 */ /* 0x000fe20000000000 */
[----:B------:R-:W-:Y:S02]  /*0300*/  IADD3 R5, PT, PT, R5, R0, RZ ;  /* 0x0000000005057210 */ /* 0x000fe40007ffe0ff */
[----:B------:R-:W-:Y:S01]  /*0310*/  IADD3.X R15, PT, PT, RZ, R15, RZ, P2, !PT ;  /* 0x0000000fff0f7210 */ /* 0x000fe200017fe4ff */
[----:B--2---:R-:W-:-:S05]  /*0320*/  FFMA R11, R6, R12, R11 ;  /* 0x0000000c060b7223 */ /* 0x004fca000000000b */
[----:B------:R1:W-:Y:S01]  /*0330*/  STG.E desc[UR4][R2.64], R11 ;  /* 0x0000000b02007986 */ /* 0x0003e2000c101904 */
[----:B------:R-:W-:Y:S05]  /*0340*/  @P1 BRA `(.L_x_2) ;  /* 0xfffffffc00d01947 */ /* 0x000fea000383ffff */
.L_x_1:
[----:B------:R-:W-:Y:S05]  /*0350*/  BSYNC.RECONVERGENT B0 ;  /* 0x0000000000007941 */ /* 0x000fea0003800200 */
.L_x_0:
[----:B------:R-:W-:Y:S05]  /*0360*/  @P0 EXIT ;  /* 0x000000000000094d */ /* 0x000fea0003800000 */
[----:B------:R-:W2:Y:S02]  /*0370*/  LDC.64 R8, c[0x0][0x380] ;  /* 0x0000e000ff087b82 */ /* 0x000ea40000000a00 */
[----:B--2---:R-:W-:-:S03]  /*0380*/  IMAD.WIDE.U32 R8, R7, 0x4, R8 ;  /* 0x0000000407087825 */ /* 0x004fc600078e0008 */
[----:B------:R-:W-:-:S05]  /*0390*/  IADD3 R6, P0, PT, R8, 0x8, RZ ;  /* 0x0000000808067810 */ /* 0x000fca0007f1e0ff */
[----:B------:R-:W-:-:S08]  /*03a0*/  IMAD.X R13, RZ, RZ, R9, P0 ;  /* 0x000000ffff0d7224 */ /* 0x000fd000000e0609 */
.L_x_3:
[----:B--2---:R-:W2:Y:S02]  /*03b0*/  LDC.64 R8, c[0x0][0x388] ;  /* 0x0000e200ff087b82 */ /* 0x004ea40000000a00 */
[----:B--2---:R-:W-:Y:S01]  /*03c0*/  IMAD.WIDE R14, R5, 0x4, R8 ;  /* 0x00000004050e7825 */ /* 0x004fe200078e0208 */
[----:B------:R-:W-:Y:S02]  /*03d0*/  MOV R8, R6 ;  /* 0x0000000600087202 */ /* 0x000fe40000000f00 */
[----:B------:R-:W-:Y:S02]  /*03e0*/  MOV R9, R13 ;  /* 0x0000000d00097202 */ /* 0x000fe40000000f00 */
[----:B------:R-:W2:Y:S04]  /*03f0*/  LDG.E R10, desc[UR4][R14.64] ;  /* 0x000000040e0a7981 */ /* 0x000ea8000c1e1900 */
[----:B------:R-:W2:Y:S02]  /*0400*/  LDG.E R6, desc[UR4][R8.64+-0x8] ;  /* 0xfffff80408067981 */ /* 0x000ea4000c1e1900 */
[----:B--2---:R-:W-:Y:S01]  /*0410*/  FFMA R17, R6, R10, R11 ;  /* 0x0000000a06117223 */ /* 0x004fe2000000000b */
[----:B-1----:R-:W-:-:S04]  /*0420*/  IMAD.WIDE R10, R0, 0x4, R14 ;  /* 0x00000004000a7825 */ /* 0x002fc800078e020e */
[----:B------:R2:W-:Y:S04]  /*0430*/  STG.E desc[UR4][R2.64], R17 ;  /* 0x0000001102007986 */ /* 0x0005e8000c101904 */
[----:B------:R-:W3:Y:S04]  /*0440*/  LDG.E R6, desc[UR4][R8.64+-0x4] ;  /* 0xfffffc0408067981 */ /* 0x000ee8000c1e1900 */
[----:B------:R-:W3:Y:S02]  /*0450*/  LDG.E R12, desc[UR4][R10.64] ;  /* 0x000000040a0c7981 */ /* 0x000ee4000c1e1900 */
[----:B---3--:R-:W-:Y:S01]  /*0460*/  FFMA R19, R6, R12, R17 ;  /* 0x0000000c06137223 */ /* 0x008fe20000000011 */
[----:B------:R-:W-:-:S04]  /*0470*/  IMAD.WIDE R12, R0, 0x4, R10 ;  /* 0x00000004000c7825 */ /* 0x000fc800078e020a */
[----:B------:R2:W-:Y:S04]  /*0480*/  STG.E desc[UR4][R2.64], R19 ;  /* 0x0000001302007986 */ /* 0x0005e8000c101904 */
[----:B------:R-:W3:Y:S04]  /*0490*/  LDG.E R6, desc[UR4][R8.64] ;  /* 0x0000000408067981 */ /* 0x000ee8000c1e1900 */
[----:B------:R-:W3:Y:S01]  /*04a0*/  LDG.E R16, desc[UR4][R12.64] ;  /* 0x000000040c107981 */ /* 0x000ee2000c1e1900 */
[----:B------:R-:W-:-:S04]  /*04b0*/  IMAD.WIDE R14, R0, 0x4, R12 ;  /* 0x00000004000e7825 */ /* 0x000fc800078e020c */
[----:B---3--:R-:W-:-:S05]  /*04c0*/  FFMA R21, R6, R16, R19 ;  /* 0x0000001006157223 */ /* 0x008fca0000000013 */
[----:B------:R2:W-:Y:S04]  /*04d0*/  STG.E desc[UR4][R2.64], R21 ;  /* 0x0000001502007986 */ /* 0x0005e8000c101904 */
[----:B------:R-:W3:Y:S04]  /*04e0*/  LDG.E R14, desc[UR4][R14.64] ;  /* 0x000000040e0e7981 */ /* 0x000ee8000c1e1900 */
[----:B------:R-:W3:Y:S01]  /*04f0*/  LDG.E R6, desc[UR4][R8.64+0x4] ;  /* 0x0000040408067981 */ /* 0x000ee2000c1e1900 */
[----:B------:R-:W-:-:S05]  /*0500*/  VIADD R7, R7, 0x4 ;  /* 0x0000000407077836 */ /* 0x000fca0000000000 */
[----:B------:R-:W-:Y:S02]  /*0510*/  ISETP.GE.AND P0, PT, R7, R4, PT ;  /* 0x000000040700720c */ /* 0x000fe40003f06270 */
[----:B------:R-:W-:Y:S01]  /*0520*/  LEA R5, R0, R5, 0x2 ;  /* 0x0000000500057211 */ /* 0x000fe200078e10ff */
[----:B---3--:R-:W-:-:S05]  /*0530*/  FFMA R11, R6, R14, R21 ;  /* 0x0000000e060b7223 */ /* 0x008fca0000000015 */
[----:B------:R2:W-:Y:S01]  /*0540*/  STG.E desc[UR4][R2.64], R11 ;  /* 0x0000000b02007986 */ /* 0x0005e2000c101904 */
[----:B------:R-:W-:-:S04]  /*0550*/  IADD3 R6, P1, PT, R8, 0x10, RZ ;  /* 0x0000001008067810 */ /* 0x000fc80007f3e0ff */
[----:B------:R-:W-:Y:S01]  /*0560*/  IADD3.X R13, PT, PT, RZ, R9, RZ, P1, !PT ;  /* 0x00000009ff0d7210 */ /* 0x000fe20000ffe4ff */
[----:B------:R-:W-:Y:S08]  /*0570*/  @!P0 BRA `(.L_x_3) ;  /* 0xfffffffc008c8947 */ /* 0x000ff0000383ffff */
[----:B------:R-:W-:Y:S05]  /*0580*/  EXIT ;  /* 0x000000000000794d */ /* 0x000fea0003800000 */
.L_x_4:
[----:B------:R-:W-:-:S00]  /*0590*/  BRA `(.L_x_4) ;  /* 0xfffffffc00fc7947 */ /* 0x000fc0000383ffff */
[----:B------:R-:W-:-:S00]  /*05a0*/  NOP ;  /* 0x0000000000007918 */ /* 0x000fc00000000000 */
        /* <DEDUP_REMOVED lines=13> */
.L_x_5:


//--------------------- .nv.shared.reserved.0     --------------------------
	.section	.nv.shared.reserved.0,"aw",@nobits
	.weak		__nv_reservedSMEM_offset_0_alias
	.size		__nv_reservedSMEM_offset_0_alias, 0, 64
	.other		__nv_reservedSMEM_offset_0_alias,@"STO_CUDA_RESERVED_SHARED STV_DEFAULT"
__nv_reservedSMEM_offset_0_alias:
	.zero		0
	.zero		64


//--------------------- .nv.constant0._Z14gpu_matrixmultPfS_S_iii --------------------------
	.section	.nv.constant0._Z14gpu_matrixmultPfS_S_iii,"a",@progbits
	.sectionflags	@""
	.align	4
.nv.constant0._Z14gpu_matrixmultPfS_S_iii:
	.zero		932


//--------------------- SYMBOLS --------------------------

	.type		.nv.reservedSmem.offset0,@object
	.size		.nv.reservedSmem.offset0,0x4
